//
// Generated by NVIDIA NVVM Compiler
//
// Compiler Build ID: CL-36424714
// Cuda compilation tools, release 13.0, V13.0.88
// Based on NVVM 20.0.0
//

.version 9.0
.target sm_100
.address_size 64

	// .globl	_Z11int_one_hotPfs

.visible .entry _Z11int_one_hotPfs(
	.param .u64 .ptr .align 1 _Z11int_one_hotPfs_param_0,
	.param .u16 _Z11int_one_hotPfs_param_1
)
{
	.reg .pred 	%p<3>;
	.reg .b16 	%rs<2>;
	.reg .b32 	%r<6>;
	.reg .b32 	%f<2>;
	.reg .b64 	%rd<5>;

	ld.param.u64 	%rd1, [_Z11int_one_hotPfs_param_0];
	ld.param.u16 	%rs1, [_Z11int_one_hotPfs_param_1];
	mov.u32 	%r2, %ctaid.x;
	mov.u32 	%r3, %ntid.x;
	mov.u32 	%r4, %tid.x;
	mad.lo.s32 	%r1, %r2, %r3, %r4;
	setp.gt.s32 	%p1, %r1, 65535;
	@%p1 bra 	$L__BB0_2;
	cvta.to.global.u64 	%rd2, %rd1;
	cvt.s32.s16 	%r5, %rs1;
	setp.eq.s32 	%p2, %r1, %r5;
	selp.f32 	%f1, 0f3F800000, 0f00000000, %p2;
	mul.wide.s32 	%rd3, %r1, 4;
	add.s64 	%rd4, %rd2, %rd3;
	st.global.f32 	[%rd4], %f1;
$L__BB0_2:
	ret;

}


// ===== COMPILED SASS (sm_100) =====

	.target	sm_100

	.elftype	@"ET_EXEC"


//--------------------- .note.nv.tkinfo           --------------------------
	.section	.note.nv.tkinfo,"",@"SHT_NOTE"
	.sectionflags	@"SHF_NOTE_NV_TKINFO"
	.tkinfo
        /*0018*/ 	.word	0x00000002
        /*0030*/ 	.string	""
        /*0030*/ 	.string	"ptxas"
        /*0030*/ 	.string	"Cuda compilation tools, release 13.0, V13.0.88"
        /*0030*/ 	.string	"Build cuda_13.0.r13.0/compiler.36424714_0"
        /*0030*/ 	.string	"-arch sm_100 -m 64 "



//--------------------- .note.nv.cuinfo           --------------------------
	.section	.note.nv.cuinfo,"",@"SHT_NOTE"
	.sectionflags	@"SHF_NOTE_NV_CUINFO"
        /*0018*/ 	.short	0x0002
        /*001a*/ 	.short	0x0064
        /*001c*/ 	.short	0x0082
	.zero		2


//--------------------- .nv.info                  --------------------------
	.section	.nv.info,"",@"SHT_CUDA_INFO"
	.align	4


	//----- nvinfo : EIATTR_REGCOUNT
	.align		4
        /*0000*/ 	.byte	0x04, 0x2f
        /*0002*/ 	.short	(.L_1 - .L_0)
	.align		4
.L_0:
        /*0004*/ 	.word	index@(_Z11int_one_hotPfs)
        /*0008*/ 	.word	0x00000008


	//----- nvinfo : EIATTR_FRAME_SIZE
	.align		4
.L_1:
        /*000c*/ 	.byte	0x04, 0x11
        /*000e*/ 	.short	(.L_3 - .L_2)
	.align		4
.L_2:
        /*0010*/ 	.word	index@(_Z11int_one_hotPfs)
        /*0014*/ 	.word	0x00000000


	//----- nvinfo : EIATTR_MIN_STACK_SIZE
	.align		4
.L_3:
        /*0018*/ 	.byte	0x04, 0x12
        /*001a*/ 	.short	(.L_5 - .L_4)
	.align		4
.L_4:
        /*001c*/ 	.word	index@(_Z11int_one_hotPfs)
        /*0020*/ 	.word	0x00000000
.L_5:


//--------------------- .nv.compat                --------------------------
	.section	.nv.compat,"",@"SHT_CUDA_COMPAT_INFO"
	.align	4
        /*0000*/ 	.byte	0x02, 0x09, 0x00, 0x00, 0x02, 0x02, 0x01, 0x00, 0x02, 0x05, 0x05, 0x00, 0x03, 0x07, 0x01, 0x01
        /*0010*/ 	.byte	0x02, 0x03, 0x00, 0x00, 0x02, 0x06, 0x01, 0x00, 0x04, 0x0b, 0x08, 0x00, 0x09, 0x00, 0x00, 0x00
        /*0020*/ 	.byte	0x00, 0x00, 0x00, 0x00


//--------------------- .nv.info._Z11int_one_hotPfs --------------------------
	.section	.nv.info._Z11int_one_hotPfs,"",@"SHT_CUDA_INFO"
	.sectionflags	@""
	.align	4


	//----- nvinfo : EIATTR_CUDA_API_VERSION
	.align		4
        /*0000*/ 	.byte	0x04, 0x37
        /*0002*/ 	.short	(.L_7 - .L_6)
.L_6:
        /*0004*/ 	.word	0x00000082


	//----- nvinfo : EIATTR_KPARAM_INFO
	.align		4
.L_7:
        /*0008*/ 	.byte	0x04, 0x17
        /*000a*/ 	.short	(.L_9 - .L_8)
.L_8:
        /*000c*/ 	.word	0x00000000
        /*0010*/ 	.short	0x0001
        /*0012*/ 	.short	0x0008
        /*0014*/ 	.byte	0x00, 0xf0, 0x09, 0x00


	//----- nvinfo : EIATTR_KPARAM_INFO
	.align		4
.L_9:
        /*0018*/ 	.byte	0x04, 0x17
        /*001a*/ 	.short	(.L_11 - .L_10)
.L_10:
        /*001c*/ 	.word	0x00000000
        /*0020*/ 	.short	0x0000
        /*0022*/ 	.short	0x0000
        /*0024*/ 	.byte	0x00, 0xf5, 0x21, 0x00


	//----- nvinfo : EIATTR_SPARSE_MMA_MASK
	.align		4
.L_11:
        /*0028*/ 	.byte	0x03, 0x50
        /*002a*/ 	.short	0x0000


	//----- nvinfo : EIATTR_MAXREG_COUNT
	.align		4
        /*002c*/ 	.byte	0x03, 0x1b
        /*002e*/ 	.short	0x00ff


	//----- nvinfo : EIATTR_MERCURY_ISA_VERSION
	.align		4
        /*0030*/ 	.byte	0x03, 0x5f
        /*0032*/ 	.short	0x0101


	//----- nvinfo : EIATTR_VRC_CTA_INIT_COUNT
	.align		4
        /*0034*/ 	.byte	0x02, 0x4a
	.zero		1
	.zero		1


	//----- nvinfo : EIATTR_EXIT_INSTR_OFFSETS
	.align		4
        /*0038*/ 	.byte	0x04, 0x1c
        /*003a*/ 	.short	(.L_13 - .L_12)


	//   ....[0]....
.L_12:
        /*003c*/ 	.word	0x00000060


	//   ....[1]....
        /*0040*/ 	.word	0x000000f0


	//----- nvinfo : EIATTR_CBANK_PARAM_SIZE
	.align		4
.L_13:
        /*0044*/ 	.byte	0x03, 0x19
        /*0046*/ 	.short	0x000a


	//----- nvinfo : EIATTR_PARAM_CBANK
	.align		4
        /*0048*/ 	.byte	0x04, 0x0a
        /*004a*/ 	.short	(.L_15 - .L_14)
	.align		4
.L_14:
        /*004c*/ 	.word	index@(.nv.constant0._Z11int_one_hotPfs)
        /*0050*/ 	.short	0x0380
        /*0052*/ 	.short	0x000a


	//----- nvinfo : EIATTR_SW_WAR
	.align		4
.L_15:
        /*0054*/ 	.byte	0x04, 0x36
        /*0056*/ 	.short	(.L_17 - .L_16)
.L_16:
        /*0058*/ 	.word	0x00000008
.L_17:


//--------------------- .nv.callgraph             --------------------------
	.section	.nv.callgraph,"",@"SHT_CUDA_CALLGRAPH"
	.align	4
	.sectionentsize	8
	.align		4
        /*0000*/ 	.word	0x00000000
	.align		4
        /*0004*/ 	.word	0xffffffff
	.align		4
        /*0008*/ 	.word	0x00000000
	.align		4
        /*000c*/ 	.word	0xfffffffe
	.align		4
        /*0010*/ 	.word	0x00000000
	.align		4
        /*0014*/ 	.word	0xfffffffd
	.align		4
        /*0018*/ 	.word	0x00000000
	.align		4
        /*001c*/ 	.word	0xfffffffc


//--------------------- .text._Z11int_one_hotPfs  --------------------------
	.section	.text._Z11int_one_hotPfs,"ax",@progbits
	.align	128
        .global         _Z11int_one_hotPfs
        .type           _Z11int_one_hotPfs,@function
        .size           _Z11int_one_hotPfs,(.L_x_1 - _Z11int_one_hotPfs)
        .other          _Z11int_one_hotPfs,@"STO_CUDA_ENTRY STV_DEFAULT"
_Z11int_one_hotPfs:
.text._Z11int_one_hotPfs:
[----:B------:R-:W-:Y:S01]  /*0000*/  LDC R1, c[0x0][0x37c] ;  /* 0x0000df00ff017b82 */ /* 0x000fe20000000800 */
[----:B------:R-:W0:Y:S07]  /*0010*/  S2R R0, SR_TID.X ;  /* 0x0000000000007919 */ /* 0x000e2e0000002100 */
[----:B------:R-:W0:Y:S08]  /*0020*/  S2UR UR4, SR_CTAID.X ;  /* 0x00000000000479c3 */ /* 0x000e300000002500 */
[----:B------:R-:W0:Y:S02]  /*0030*/  LDC R5, c[0x0][0x360] ;  /* 0x0000d800ff057b82 */ /* 0x000e240000000800 */
[----:B0-----:R-:W-:-:S05]  /*0040*/  IMAD R5, R5, UR4, R0 ;  /* 0x0000000405057c24 */ /* 0x001fca000f8e0200 */
[----:B------:R-:W-:-:S13]  /*0050*/  ISETP.GT.AND P0, PT, R5, 0xffff, PT ;  /* 0x0000ffff0500780c */ /* 0x000fda0003f04270 */
[----:B------:R-:W-:Y:S05]  /*0060*/  @P0 EXIT ;  /* 0x000000000000094d */ /* 0x000fea0003800000 */
[----:B------:R-:W0:Y:S01]  /*0070*/  LDCU.U16 UR4, c[0x0][0x388] ;  /* 0x00007100ff0477ac */ /* 0x000e220008000400 */
[----:B------:R-:W1:Y:S01]  /*0080*/  LDC.64 R2, c[0x0][0x380] ;  /* 0x0000e000ff027b82 */ /* 0x000e620000000a00 */
[----:B------:R-:W2:Y:S01]  /*0090*/  LDCU.64 UR6, c[0x0][0x358] ;  /* 0x00006b00ff0677ac */ /* 0x000ea20008000a00 */
[----:B0-----:R-:W-:-:S06]  /*00a0*/  UPRMT UR4, UR4, 0x9910, URZ ;  /* 0x0000991004047896 */ /* 0x001fcc00080000ff */
[C---:B------:R-:W-:Y:S01]  /*00b0*/  ISETP.NE.AND P0, PT, R5.reuse, UR4, PT ;  /* 0x0000000405007c0c */ /* 0x040fe2000bf05270 */
[----:B-1----:R-:W-:-:S03]  /*00c0*/  IMAD.WIDE R2, R5, 0x4, R2 ;  /* 0x0000000405027825 */ /* 0x002fc600078e0202 */
[----:B------:R-:W-:-:S05]  /*00d0*/  FSEL R5, RZ, 1, P0 ;  /* 0x3f800000ff057808 */ /* 0x000fca0000000000 */
[----:B--2---:R-:W-:Y:S01]  /*00e0*/  STG.E desc[UR6][R2.64], R5 ;  /* 0x0000000502007986 */ /* 0x004fe2000c101906 */
[----:B------:R-:W-:Y:S05]  /*00f0*/  EXIT ;  /* 0x000000000000794d */ /* 0x000fea0003800000 */
.L_x_0:
[----:B------:R-:W-:-:S00]  /*0100*/  BRA `(.L_x_0) ;  /* 0xfffffffc00fc7947 */ /* 0x000fc0000383ffff */
[----:B------:R-:W-:-:S00]  /*0110*/  NOP ;  /* 0x0000000000007918 */ /* 0x000fc00000000000 */
        /* <DEDUP_REMOVED lines=14> */
.L_x_1:


//--------------------- .nv.shared.reserved.0     --------------------------
	.section	.nv.shared.reserved.0,"aw",@nobits
	.weak		__nv_reservedSMEM_offset_0_alias
	.size		__nv_reservedSMEM_offset_0_alias, 0, 64
	.other		__nv_reservedSMEM_offset_0_alias,@"STO_CUDA_RESERVED_SHARED STV_DEFAULT"
__nv_reservedSMEM_offset_0_alias:
	.zero		0
	.zero		64


//--------------------- .nv.constant0._Z11int_one_hotPfs --------------------------
	.section	.nv.constant0._Z11int_one_hotPfs,"a",@progbits
	.sectionflags	@""
	.align	4
.nv.constant0._Z11int_one_hotPfs:
	.zero		906


//--------------------- SYMBOLS --------------------------

	.type		.nv.reservedSmem.offset0,@object
	.size		.nv.reservedSmem.offset0,0x4
